//
// Generated by NVIDIA NVVM Compiler
//
// Compiler Build ID: CL-36424714
// Cuda compilation tools, release 13.0, V13.0.88
// Based on NVVM 20.0.0
//

.version 9.0
.target sm_100
.address_size 64

	// .globl	_Z8mem_testPi
.extern .func  (.param .b32 func_retval0) vprintf
(
	.param .b64 vprintf_param_0,
	.param .b64 vprintf_param_1
)
;
.global .align 1 .b8 $str[42] = {116, 105, 100, 32, 105, 115, 32, 58, 32, 37, 100, 44, 32, 103, 105, 100, 32, 105, 115, 32, 58, 32, 37, 100, 44, 32, 105, 110, 112, 117, 116, 32, 105, 115, 32, 58, 32, 37, 100, 32, 10};

.visible .entry _Z8mem_testPi(
	.param .u64 .ptr .align 1 _Z8mem_testPi_param_0
)
{
	.local .align 8 .b8 	__local_depot0[16];
	.reg .b64 	%SP;
	.reg .b64 	%SPL;
	.reg .b32 	%r<20>;
	.reg .b64 	%rd<9>;

	mov.u64 	%SPL, __local_depot0;
	cvta.local.u64 	%SP, %SPL;
	ld.param.u64 	%rd1, [_Z8mem_testPi_param_0];
	cvta.to.global.u64 	%rd2, %rd1;
	add.u64 	%rd3, %SP, 0;
	add.u64 	%rd4, %SPL, 0;
	mov.u32 	%r1, %ctaid.x;
	mov.u32 	%r2, %ctaid.y;
	mov.u32 	%r3, %nctaid.x;
	mov.u32 	%r4, %nctaid.y;
	mov.u32 	%r5, %ctaid.z;
	mad.lo.s32 	%r6, %r5, %r4, %r2;
	mad.lo.s32 	%r7, %r6, %r3, %r1;
	mov.u32 	%r8, %ntid.x;
	mov.u32 	%r9, %ntid.y;
	mov.u32 	%r10, %ntid.z;
	mov.u32 	%r11, %tid.z;
	mov.u32 	%r12, %tid.y;
	mov.u32 	%r13, %tid.x;
	mad.lo.s32 	%r14, %r7, %r10, %r11;
	mad.lo.s32 	%r15, %r14, %r9, %r12;
	mad.lo.s32 	%r16, %r15, %r8, %r13;
	mul.wide.s32 	%rd5, %r16, 4;
	add.s64 	%rd6, %rd2, %rd5;
	ld.global.u32 	%r17, [%rd6];
	st.local.v2.u32 	[%rd4], {%r7, %r16};
	st.local.u32 	[%rd4+8], %r17;
	mov.u64 	%rd7, $str;
	cvta.global.u64 	%rd8, %rd7;
	{ // callseq 0, 0
	.param .b64 param0;
	st.param.b64 	[param0], %rd8;
	.param .b64 param1;
	st.param.b64 	[param1], %rd3;
	.param .b32 retval0;
	call.uni (retval0), 
	vprintf, 
	(
	param0, 
	param1
	);
	ld.param.b32 	%r18, [retval0];
	} // callseq 0
	ret;

}


// ===== COMPILED SASS (sm_100) =====

	.target	sm_100

	.elftype	@"ET_EXEC"


//--------------------- .note.nv.tkinfo           --------------------------
	.section	.note.nv.tkinfo,"",@"SHT_NOTE"
	.sectionflags	@"SHF_NOTE_NV_TKINFO"
	.tkinfo
        /*0018*/ 	.word	0x00000002
        /*0030*/ 	.string	""
        /*0030*/ 	.string	"ptxas"
        /*0030*/ 	.string	"Cuda compilation tools, release 13.0, V13.0.88"
        /*0030*/ 	.string	"Build cuda_13.0.r13.0/compiler.36424714_0"
        /*0030*/ 	.string	"-arch sm_100 -m 64 "



//--------------------- .note.nv.cuinfo           --------------------------
	.section	.note.nv.cuinfo,"",@"SHT_NOTE"
	.sectionflags	@"SHF_NOTE_NV_CUINFO"
        /*0018*/ 	.short	0x0002
        /*001a*/ 	.short	0x0064
        /*001c*/ 	.short	0x0082
	.zero		2


//--------------------- .nv.info                  --------------------------
	.section	.nv.info,"",@"SHT_CUDA_INFO"
	.align	4


	//----- nvinfo : EIATTR_REGCOUNT
	.align		4
        /*0000*/ 	.byte	0x04, 0x2f
        /*0002*/ 	.short	(.L_2 - .L_1)
	.align		4
.L_1:
        /*0004*/ 	.word	index@(_Z8mem_testPi)
        /*0008*/ 	.word	0x00000018


	//----- nvinfo : EIATTR_FRAME_SIZE
	.align		4
.L_2:
        /*000c*/ 	.byte	0x04, 0x11
        /*000e*/ 	.short	(.L_4 - .L_3)
	.align		4
.L_3:
        /*0010*/ 	.word	index@(_Z8mem_testPi)
        /*0014*/ 	.word	0x00000010


	//----- nvinfo : EIATTR_MIN_STACK_SIZE
	.align		4
.L_4:
        /*0018*/ 	.byte	0x04, 0x12
        /*001a*/ 	.short	(.L_6 - .L_5)
	.align		4
.L_5:
        /*001c*/ 	.word	index@(_Z8mem_testPi)
        /*0020*/ 	.word	0x00000010
.L_6:


//--------------------- .nv.compat                --------------------------
	.section	.nv.compat,"",@"SHT_CUDA_COMPAT_INFO"
	.align	4
        /*0000*/ 	.byte	0x02, 0x09, 0x00, 0x00, 0x02, 0x02, 0x01, 0x00, 0x02, 0x05, 0x05, 0x00, 0x03, 0x07, 0x01, 0x01
        /*0010*/ 	.byte	0x02, 0x03, 0x00, 0x00, 0x02, 0x06, 0x01, 0x00, 0x04, 0x0b, 0x08, 0x00, 0x09, 0x00, 0x00, 0x00
        /*0020*/ 	.byte	0x00, 0x00, 0x00, 0x00


//--------------------- .nv.info._Z8mem_testPi    --------------------------
	.section	.nv.info._Z8mem_testPi,"",@"SHT_CUDA_INFO"
	.sectionflags	@""
	.align	4


	//----- nvinfo : EIATTR_CUDA_API_VERSION
	.align		4
        /*0000*/ 	.byte	0x04, 0x37
        /*0002*/ 	.short	(.L_8 - .L_7)
.L_7:
        /*0004*/ 	.word	0x00000082


	//----- nvinfo : EIATTR_KPARAM_INFO
	.align		4
.L_8:
        /*0008*/ 	.byte	0x04, 0x17
        /*000a*/ 	.short	(.L_10 - .L_9)
.L_9:
        /*000c*/ 	.word	0x00000000
        /*0010*/ 	.short	0x0000
        /*0012*/ 	.short	0x0000
        /*0014*/ 	.byte	0x00, 0xf5, 0x21, 0x00


	//----- nvinfo : EIATTR_SPARSE_MMA_MASK
	.align		4
.L_10:
        /*0018*/ 	.byte	0x03, 0x50
        /*001a*/ 	.short	0x0000


	//----- nvinfo : EIATTR_MAXREG_COUNT
	.align		4
        /*001c*/ 	.byte	0x03, 0x1b
        /*001e*/ 	.short	0x00ff


	//----- nvinfo : EIATTR_EXTERNS
	.align		4
        /*0020*/ 	.byte	0x04, 0x0f
        /*0022*/ 	.short	(.L_12 - .L_11)


	//   ....[0]....
	.align		4
.L_11:
        /*0024*/ 	.word	index@(vprintf)


	//----- nvinfo : EIATTR_MERCURY_ISA_VERSION
	.align		4
.L_12:
        /*0028*/ 	.byte	0x03, 0x5f
        /*002a*/ 	.short	0x0101


	//----- nvinfo : EIATTR_VRC_CTA_INIT_COUNT
	.align		4
        /*002c*/ 	.byte	0x02, 0x4a
	.zero		1
	.zero		1


	//----- nvinfo : EIATTR_SYSCALL_OFFSETS
	.align		4
        /*0030*/ 	.byte	0x04, 0x46
        /*0032*/ 	.short	(.L_14 - .L_13)


	//   ....[0]....
.L_13:
        /*0034*/ 	.word	0x00000220


	//----- nvinfo : EIATTR_EXIT_INSTR_OFFSETS
	.align		4
.L_14:
        /*0038*/ 	.byte	0x04, 0x1c
        /*003a*/ 	.short	(.L_16 - .L_15)


	//   ....[0]....
.L_15:
        /*003c*/ 	.word	0x00000230


	//----- nvinfo : EIATTR_CBANK_PARAM_SIZE
	.align		4
.L_16:
        /*0040*/ 	.byte	0x03, 0x19
        /*0042*/ 	.short	0x0008


	//----- nvinfo : EIATTR_PARAM_CBANK
	.align		4
        /*0044*/ 	.byte	0x04, 0x0a
        /*0046*/ 	.short	(.L_18 - .L_17)
	.align		4
.L_17:
        /*0048*/ 	.word	index@(.nv.constant0._Z8mem_testPi)
        /*004c*/ 	.short	0x0380
        /*004e*/ 	.short	0x0008


	//----- nvinfo : EIATTR_SW_WAR
	.align		4
.L_18:
        /*0050*/ 	.byte	0x04, 0x36
        /*0052*/ 	.short	(.L_20 - .L_19)
.L_19:
        /*0054*/ 	.word	0x00000008
.L_20:


//--------------------- .nv.callgraph             --------------------------
	.section	.nv.callgraph,"",@"SHT_CUDA_CALLGRAPH"
	.align	4
	.sectionentsize	8
	.align		4
        /*0000*/ 	.word	0x00000000
	.align		4
        /*0004*/ 	.word	0xffffffff
	.align		4
        /*0008*/ 	.word	index@(_Z8mem_testPi)
	.align		4
        /*000c*/ 	.word	index@(vprintf)
	.align		4
        /*0010*/ 	.word	0x00000000
	.align		4
        /*0014*/ 	.word	0xfffffffe
	.align		4
        /*0018*/ 	.word	0x00000000
	.align		4
        /*001c*/ 	.word	0xfffffffd
	.align		4
        /*0020*/ 	.word	0x00000000
	.align		4
        /*0024*/ 	.word	0xfffffffc


//--------------------- .nv.constant4             --------------------------
	.section	.nv.constant4,"a",@progbits
	.align	8
	.align		8
.nv.constant4:
        /*0000*/ 	.dword	vprintf
	.align		8
        /*0008*/ 	.dword	$str


//--------------------- .text._Z8mem_testPi       --------------------------
	.section	.text._Z8mem_testPi,"ax",@progbits
	.align	128
        .global         _Z8mem_testPi
        .type           _Z8mem_testPi,@function
        .size           _Z8mem_testPi,(.L_x_2 - _Z8mem_testPi)
        .other          _Z8mem_testPi,@"STO_CUDA_ENTRY STV_DEFAULT"
_Z8mem_testPi:
.text._Z8mem_testPi:
[----:B------:R-:W0:Y:S01]  /*0000*/  LDC R1, c[0x0][0x37c] ;  /* 0x0000df00ff017b82 */ /* 0x000e220000000800 */
[----:B------:R-:W1:Y:S01]  /*0010*/  S2R R5, SR_CTAID.Z ;  /* 0x0000000000057919 */ /* 0x000e620000002700 */
[----:B------:R-:W2:Y:S06]  /*0020*/  LDCU UR6, c[0x0][0x2fc] ;  /* 0x00005f80ff0677ac */ /* 0x000eac0008000800 */
[----:B------:R-:W3:Y:S01]  /*0030*/  LDC R3, c[0x0][0x370] ;  /* 0x0000dc00ff037b82 */ /* 0x000ee20000000800 */
[----:B0-----:R-:W-:Y:S01]  /*0040*/  IADD3 R1, PT, PT, R1, -0x10, RZ ;  /* 0xfffffff001017810 */ /* 0x001fe20007ffe0ff */
[----:B------:R-:W0:Y:S01]  /*0050*/  S2R R7, SR_TID.Z ;  /* 0x0000000000077919 */ /* 0x000e220000002300 */
[----:B------:R-:W4:Y:S05]  /*0060*/  S2R R11, SR_TID.Y ;  /* 0x00000000000b7919 */ /* 0x000f2a0000002200 */
[----:B------:R-:W1:Y:S01]  /*0070*/  S2UR UR5, SR_CTAID.Y ;  /* 0x00000000000579c3 */ /* 0x000e620000002600 */
[----:B------:R-:W5:Y:S07]  /*0080*/  S2R R13, SR_TID.X ;  /* 0x00000000000d7919 */ /* 0x000f6e0000002100 */
[----:B------:R-:W1:Y:S01]  /*0090*/  LDC R2, c[0x0][0x374] ;  /* 0x0000dd00ff027b82 */ /* 0x000e620000000800 */
[----:B------:R-:W5:Y:S01]  /*00a0*/  LDCU UR7, c[0x0][0x360] ;  /* 0x00006c00ff0777ac */ /* 0x000f620008000800 */
[----:B------:R-:W4:Y:S06]  /*00b0*/  LDCU UR8, c[0x0][0x364] ;  /* 0x00006c80ff0877ac */ /* 0x000f2c0008000800 */
[----:B------:R-:W3:Y:S01]  /*00c0*/  S2UR UR4, SR_CTAID.X ;  /* 0x00000000000479c3 */ /* 0x000ee20000002500 */
[----:B------:R-:W0:Y:S07]  /*00d0*/  LDCU UR9, c[0x0][0x368] ;  /* 0x00006d00ff0977ac */ /* 0x000e2e0008000800 */
[----:B------:R-:W2:Y:S01]  /*00e0*/  LDC.64 R8, c[0x0][0x380] ;  /* 0x0000e000ff087b82 */ /* 0x000ea20000000a00 */
[----:B-1----:R-:W-:-:S04]  /*00f0*/  IMAD R2, R2, R5, UR5 ;  /* 0x0000000502027e24 */ /* 0x002fc8000f8e0205 */
[----:B---3--:R-:W-:Y:S01]  /*0100*/  IMAD R2, R2, R3, UR4 ;  /* 0x0000000402027e24 */ /* 0x008fe2000f8e0203 */
[----:B------:R-:W1:Y:S03]  /*0110*/  LDCU.64 UR4, c[0x0][0x358] ;  /* 0x00006b00ff0477ac */ /* 0x000e660008000a00 */
[----:B0-----:R-:W-:-:S04]  /*0120*/  IMAD R0, R2, UR9, R7 ;  /* 0x0000000902007c24 */ /* 0x001fc8000f8e0207 */
[----:B----4-:R-:W-:Y:S01]  /*0130*/  IMAD R0, R0, UR8, R11 ;  /* 0x0000000800007c24 */ /* 0x010fe2000f8e020b */
[----:B------:R-:W0:Y:S03]  /*0140*/  LDCU.64 UR8, c[0x4][0x8] ;  /* 0x01000100ff0877ac */ /* 0x000e260008000a00 */
[----:B-----5:R-:W-:-:S04]  /*0150*/  IMAD R3, R0, UR7, R13 ;  /* 0x0000000700037c24 */ /* 0x020fc8000f8e020d */
[----:B--2---:R-:W-:-:S06]  /*0160*/  IMAD.WIDE R8, R3, 0x4, R8 ;  /* 0x0000000403087825 */ /* 0x004fcc00078e0208 */
[----:B-1----:R-:W2:Y:S01]  /*0170*/  LDG.E R8, desc[UR4][R8.64] ;  /* 0x0000000408087981 */ /* 0x002ea2000c1e1900 */
[----:B------:R-:W-:Y:S01]  /*0180*/  MOV R0, 0x0 ;  /* 0x0000000000007802 */ /* 0x000fe20000000f00 */
[----:B------:R-:W1:Y:S02]  /*0190*/  LDCU UR4, c[0x0][0x2f8] ;  /* 0x00005f00ff0477ac */ /* 0x000e640008000800 */
[----:B------:R3:W-:Y:S01]  /*01a0*/  STL.64 [R1], R2 ;  /* 0x0000000201007387 */ /* 0x0007e20000100a00 */
[----:B------:R3:W4:Y:S01]  /*01b0*/  LDC.64 R10, c[0x4][R0] ;  /* 0x01000000000a7b82 */ /* 0x0007220000000a00 */
[----:B0-----:R-:W-:Y:S02]  /*01c0*/  MOV R4, UR8 ;  /* 0x0000000800047c02 */ /* 0x001fe40008000f00 */
[----:B------:R-:W-:Y:S02]  /*01d0*/  MOV R5, UR9 ;  /* 0x0000000900057c02 */ /* 0x000fe40008000f00 */
[----:B-1----:R-:W-:-:S04]  /*01e0*/  IADD3 R6, P0, PT, R1, UR4, RZ ;  /* 0x0000000401067c10 */ /* 0x002fc8000ff1e0ff */
[----:B------:R-:W-:Y:S01]  /*01f0*/  IADD3.X R7, PT, PT, RZ, UR6, RZ, P0, !PT ;  /* 0x00000006ff077c10 */ /* 0x000fe200087fe4ff */
[----:B--2-4-:R3:W-:Y:S08]  /*0200*/  STL [R1+0x8], R8 ;  /* 0x0000080801007387 */ /* 0x0147f00000100800 */
[----:B------:R-:W-:-:S07]  /*0210*/  LEPC R20, `(.L_x_0) ;  /* 0x000000001014794e */ /* 0x000fce0000000000 */
[----:B---3--:R-:W-:Y:S05]  /*0220*/  CALL.ABS.NOINC R10 ;  /* 0x000000000a007343 */ /* 0x008fea0003c00000 */
.L_x_0:
[----:B------:R-:W-:Y:S05]  /*0230*/  EXIT ;  /* 0x000000000000794d */ /* 0x000fea0003800000 */
.L_x_1:
[----:B------:R-:W-:-:S00]  /*0240*/  BRA `(.L_x_1) ;  /* 0xfffffffc00fc7947 */ /* 0x000fc0000383ffff */
[----:B------:R-:W-:-:S00]  /*0250*/  NOP ;  /* 0x0000000000007918 */ /* 0x000fc00000000000 */
        /* <DEDUP_REMOVED lines=10> */
.L_x_2:


//--------------------- .nv.global.init           --------------------------
	.section	.nv.global.init,"aw",@progbits
.nv.global.init:
	.type		$str,@object
	.size		$str,(.L_0 - $str)
$str:
        /*0000*/ 	.byte	0x74, 0x69, 0x64, 0x20, 0x69, 0x73, 0x20, 0x3a, 0x20, 0x25, 0x64, 0x2c, 0x20, 0x67, 0x69, 0x64
        /*0010*/ 	.byte	0x20, 0x69, 0x73, 0x20, 0x3a, 0x20, 0x25, 0x64, 0x2c, 0x20, 0x69, 0x6e, 0x70, 0x75, 0x74, 0x20
        /*0020*/ 	.byte	0x69, 0x73, 0x20, 0x3a, 0x20, 0x25, 0x64, 0x20, 0x0a, 0x00
.L_0:


//--------------------- .nv.shared.reserved.0     --------------------------
	.section	.nv.shared.reserved.0,"aw",@nobits
	.weak		__nv_reservedSMEM_offset_0_alias
	.size		__nv_reservedSMEM_offset_0_alias, 0, 64
	.other		__nv_reservedSMEM_offset_0_alias,@"STO_CUDA_RESERVED_SHARED STV_DEFAULT"
__nv_reservedSMEM_offset_0_alias:
	.zero		0
	.zero		64


//--------------------- .nv.constant0._Z8mem_testPi --------------------------
	.section	.nv.constant0._Z8mem_testPi,"a",@progbits
	.sectionflags	@""
	.align	4
.nv.constant0._Z8mem_testPi:
	.zero		904


//--------------------- SYMBOLS --------------------------

	.type		.nv.reservedSmem.offset0,@object
	.size		.nv.reservedSmem.offset0,0x4
	.type		vprintf,@function
